//
// Generated by NVIDIA NVVM Compiler
//
// Compiler Build ID: CL-36424714
// Cuda compilation tools, release 13.0, V13.0.88
// Based on NVVM 20.0.0
//

.version 9.0
.target sm_100
.address_size 64

	// .globl	_Z15GrayScottKernelPhS_S_S_fffffi
.extern .shared .align 16 .b8 shared_mem[];

.visible .entry _Z15GrayScottKernelPhS_S_S_fffffi(
	.param .u64 .ptr .align 1 _Z15GrayScottKernelPhS_S_S_fffffi_param_0,
	.param .u64 .ptr .align 1 _Z15GrayScottKernelPhS_S_S_fffffi_param_1,
	.param .u64 .ptr .align 1 _Z15GrayScottKernelPhS_S_S_fffffi_param_2,
	.param .u64 .ptr .align 1 _Z15GrayScottKernelPhS_S_S_fffffi_param_3,
	.param .f32 _Z15GrayScottKernelPhS_S_S_fffffi_param_4,
	.param .f32 _Z15GrayScottKernelPhS_S_S_fffffi_param_5,
	.param .f32 _Z15GrayScottKernelPhS_S_S_fffffi_param_6,
	.param .f32 _Z15GrayScottKernelPhS_S_S_fffffi_param_7,
	.param .f32 _Z15GrayScottKernelPhS_S_S_fffffi_param_8,
	.param .u32 _Z15GrayScottKernelPhS_S_S_fffffi_param_9
)
{
	.reg .pred 	%p<12>;
	.reg .b16 	%rs<13>;
	.reg .b32 	%r<79>;
	.reg .b32 	%f<21>;
	.reg .b64 	%rd<28>;

	ld.param.u64 	%rd5, [_Z15GrayScottKernelPhS_S_S_fffffi_param_0];
	ld.param.u64 	%rd6, [_Z15GrayScottKernelPhS_S_S_fffffi_param_1];
	ld.param.u64 	%rd4, [_Z15GrayScottKernelPhS_S_S_fffffi_param_3];
	ld.param.f32 	%f1, [_Z15GrayScottKernelPhS_S_S_fffffi_param_4];
	ld.param.f32 	%f2, [_Z15GrayScottKernelPhS_S_S_fffffi_param_5];
	ld.param.f32 	%f3, [_Z15GrayScottKernelPhS_S_S_fffffi_param_6];
	ld.param.f32 	%f4, [_Z15GrayScottKernelPhS_S_S_fffffi_param_7];
	ld.param.f32 	%f5, [_Z15GrayScottKernelPhS_S_S_fffffi_param_8];
	ld.param.u32 	%r17, [_Z15GrayScottKernelPhS_S_S_fffffi_param_9];
	cvta.to.global.u64 	%rd1, %rd6;
	cvta.to.global.u64 	%rd2, %rd5;
	mov.u32 	%r1, %ntid.y;
	add.s32 	%r18, %r1, 2;
	mov.u32 	%r2, %ntid.x;
	add.s32 	%r3, %r2, 2;
	mul.lo.s32 	%r4, %r18, %r3;
	mov.u32 	%r19, %ctaid.y;
	mov.u32 	%r5, %tid.y;
	mad.lo.s32 	%r6, %r19, %r1, %r5;
	add.s32 	%r20, %r6, 1;
	mov.u32 	%r21, %ctaid.x;
	mov.u32 	%r7, %tid.x;
	mad.lo.s32 	%r8, %r21, %r2, %r7;
	add.s32 	%r9, %r8, 1;
	mad.lo.s32 	%r10, %r3, %r5, %r3;
	add.s32 	%r11, %r10, %r7;
	mad.lo.s32 	%r12, %r17, %r6, %r17;
	add.s32 	%r13, %r12, %r9;
	add.s32 	%r22, %r17, -1;
	max.s32 	%r23, %r20, %r9;
	setp.lt.s32 	%p1, %r23, %r22;
	setp.ge.s32 	%p2, %r23, %r22;
	mov.u32 	%r24, shared_mem;
	add.s32 	%r14, %r24, %r11;
	add.s32 	%r15, %r14, %r4;
	@%p2 bra 	$L__BB0_9;
	cvt.s64.s32 	%rd7, %r13;
	add.s64 	%rd8, %rd2, %rd7;
	ld.global.u8 	%rs1, [%rd8];
	st.shared.u8 	[%r14+1], %rs1;
	add.s64 	%rd9, %rd1, %rd7;
	ld.global.u8 	%rs2, [%rd9];
	st.shared.u8 	[%r15+1], %rs2;
	setp.ne.s32 	%p3, %r5, 0;
	@%p3 bra 	$L__BB0_3;
	add.s32 	%r25, %r17, %r6;
	rem.s32 	%r26, %r25, %r17;
	mad.lo.s32 	%r27, %r26, %r17, %r9;
	cvt.s64.s32 	%rd10, %r27;
	add.s64 	%rd11, %rd2, %rd10;
	ld.global.u8 	%rs3, [%rd11];
	mov.u32 	%r28, shared_mem;
	add.s32 	%r29, %r28, %r7;
	st.shared.u8 	[%r29+1], %rs3;
	add.s64 	%rd12, %rd1, %rd10;
	ld.global.u8 	%rs4, [%rd12];
	add.s32 	%r30, %r29, %r4;
	st.shared.u8 	[%r30+1], %rs4;
$L__BB0_3:
	add.s32 	%r31, %r1, -1;
	setp.ne.s32 	%p4, %r5, %r31;
	add.s32 	%r16, %r17, -3;
	setp.ne.s32 	%p5, %r6, %r16;
	and.pred  	%p6, %p4, %p5;
	@%p6 bra 	$L__BB0_5;
	add.s32 	%r32, %r6, 2;
	rem.s32 	%r33, %r32, %r17;
	mad.lo.s32 	%r34, %r33, %r17, %r9;
	cvt.s64.s32 	%rd13, %r34;
	add.s64 	%rd14, %rd2, %rd13;
	ld.global.u8 	%rs5, [%rd14];
	add.s32 	%r35, %r14, %r3;
	st.shared.u8 	[%r35+1], %rs5;
	add.s64 	%rd15, %rd1, %rd13;
	ld.global.u8 	%rs6, [%rd15];
	add.s32 	%r36, %r35, %r4;
	st.shared.u8 	[%r36+1], %rs6;
$L__BB0_5:
	setp.ne.s32 	%p7, %r7, 0;
	@%p7 bra 	$L__BB0_7;
	add.s32 	%r37, %r17, %r8;
	rem.s32 	%r38, %r37, %r17;
	add.s32 	%r39, %r38, %r12;
	cvt.s64.s32 	%rd16, %r39;
	add.s64 	%rd17, %rd2, %rd16;
	ld.global.u8 	%rs7, [%rd17];
	mov.u32 	%r40, shared_mem;
	add.s32 	%r41, %r40, %r10;
	st.shared.u8 	[%r41], %rs7;
	add.s64 	%rd18, %rd1, %rd16;
	ld.global.u8 	%rs8, [%rd18];
	add.s32 	%r42, %r41, %r4;
	st.shared.u8 	[%r42], %rs8;
$L__BB0_7:
	add.s32 	%r43, %r2, -1;
	setp.ne.s32 	%p8, %r7, %r43;
	setp.ne.s32 	%p9, %r8, %r16;
	and.pred  	%p10, %p8, %p9;
	@%p10 bra 	$L__BB0_9;
	add.s32 	%r44, %r8, 2;
	rem.s32 	%r45, %r44, %r17;
	add.s32 	%r46, %r45, %r12;
	cvt.s64.s32 	%rd19, %r46;
	add.s64 	%rd20, %rd2, %rd19;
	ld.global.u8 	%rs9, [%rd20];
	st.shared.u8 	[%r14+2], %rs9;
	add.s64 	%rd21, %rd1, %rd19;
	ld.global.u8 	%rs10, [%rd21];
	st.shared.u8 	[%r15+2], %rs10;
$L__BB0_9:
	bar.sync 	0;
	not.pred 	%p11, %p1;
	@%p11 bra 	$L__BB0_11;
	ld.param.u64 	%rd27, [_Z15GrayScottKernelPhS_S_S_fffffi_param_2];
	ld.shared.u8 	%r47, [%r14];
	add.s32 	%r48, %r14, 2;
	ld.shared.u8 	%r49, [%r14+2];
	add.s32 	%r50, %r49, %r47;
	sub.s32 	%r51, %r11, %r3;
	mov.u32 	%r52, shared_mem;
	add.s32 	%r53, %r52, %r51;
	ld.shared.u8 	%r54, [%r53+1];
	add.s32 	%r55, %r50, %r54;
	add.s32 	%r56, %r48, %r2;
	ld.shared.u8 	%r57, [%r56+1];
	add.s32 	%r58, %r55, %r57;
	ld.shared.u8 	%rs11, [%r14+1];
	cvt.u32.u16 	%r59, %rs11;
	mul.wide.u16 	%r60, %rs11, 4;
	sub.s32 	%r61, %r58, %r60;
	cvt.rn.f32.s32 	%f6, %r61;
	ld.shared.u8 	%r62, [%r15];
	ld.shared.u8 	%r63, [%r15+2];
	add.s32 	%r64, %r63, %r62;
	add.s32 	%r65, %r53, %r4;
	ld.shared.u8 	%r66, [%r65+1];
	add.s32 	%r67, %r64, %r66;
	add.s32 	%r68, %r56, %r4;
	ld.shared.u8 	%r69, [%r68+1];
	add.s32 	%r70, %r67, %r69;
	ld.shared.u8 	%rs12, [%r15+1];
	cvt.u32.u16 	%r71, %rs12;
	mul.wide.u16 	%r72, %rs12, 4;
	sub.s32 	%r73, %r70, %r72;
	cvt.rn.f32.s32 	%f7, %r73;
	mul.wide.u16 	%r74, %rs12, %rs11;
	mul.lo.s32 	%r75, %r74, %r71;
	cvt.rn.f32.u32 	%f8, %r75;
	cvt.rn.f32.u16 	%f9, %rs11;
	sub.s32 	%r76, 1, %r59;
	cvt.rn.f32.s32 	%f10, %r76;
	mul.f32 	%f11, %f3, %f10;
	sub.f32 	%f12, %f11, %f8;
	fma.rn.f32 	%f13, %f1, %f6, %f12;
	fma.rn.f32 	%f14, %f5, %f13, %f9;
	cvt.rzi.u32.f32 	%r77, %f14;
	cvt.s64.s32 	%rd22, %r13;
	cvta.to.global.u64 	%rd23, %rd27;
	add.s64 	%rd24, %rd23, %rd22;
	st.global.u8 	[%rd24], %r77;
	cvt.rn.f32.u16 	%f15, %rs12;
	add.f32 	%f16, %f3, %f4;
	mul.f32 	%f17, %f16, %f15;
	sub.f32 	%f18, %f8, %f17;
	fma.rn.f32 	%f19, %f2, %f7, %f18;
	fma.rn.f32 	%f20, %f5, %f19, %f15;
	cvt.rzi.u32.f32 	%r78, %f20;
	cvta.to.global.u64 	%rd25, %rd4;
	add.s64 	%rd26, %rd25, %rd22;
	st.global.u8 	[%rd26], %r78;
$L__BB0_11:
	ret;

}


// ===== COMPILED SASS (sm_100) =====

	.target	sm_100

	.elftype	@"ET_EXEC"


//--------------------- .note.nv.tkinfo           --------------------------
	.section	.note.nv.tkinfo,"",@"SHT_NOTE"
	.sectionflags	@"SHF_NOTE_NV_TKINFO"
	.tkinfo
        /*0018*/ 	.word	0x00000002
        /*0030*/ 	.string	""
        /*0030*/ 	.string	"ptxas"
        /*0030*/ 	.string	"Cuda compilation tools, release 13.0, V13.0.88"
        /*0030*/ 	.string	"Build cuda_13.0.r13.0/compiler.36424714_0"
        /*0030*/ 	.string	"-arch sm_100 -m 64 "



//--------------------- .note.nv.cuinfo           --------------------------
	.section	.note.nv.cuinfo,"",@"SHT_NOTE"
	.sectionflags	@"SHF_NOTE_NV_CUINFO"
        /*0018*/ 	.short	0x0002
        /*001a*/ 	.short	0x0064
        /*001c*/ 	.short	0x0082
	.zero		2


//--------------------- .nv.info                  --------------------------
	.section	.nv.info,"",@"SHT_CUDA_INFO"
	.align	4


	//----- nvinfo : EIATTR_REGCOUNT
	.align		4
        /*0000*/ 	.byte	0x04, 0x2f
        /*0002*/ 	.short	(.L_1 - .L_0)
	.align		4
.L_0:
        /*0004*/ 	.word	index@(_Z15GrayScottKernelPhS_S_S_fffffi)
        /*0008*/ 	.word	0x0000001c


	//----- nvinfo : EIATTR_FRAME_SIZE
	.align		4
.L_1:
        /*000c*/ 	.byte	0x04, 0x11
        /*000e*/ 	.short	(.L_3 - .L_2)
	.align		4
.L_2:
        /*0010*/ 	.word	index@(_Z15GrayScottKernelPhS_S_S_fffffi)
        /*0014*/ 	.word	0x00000000


	//----- nvinfo : EIATTR_MIN_STACK_SIZE
	.align		4
.L_3:
        /*0018*/ 	.byte	0x04, 0x12
        /*001a*/ 	.short	(.L_5 - .L_4)
	.align		4
.L_4:
        /*001c*/ 	.word	index@(_Z15GrayScottKernelPhS_S_S_fffffi)
        /*0020*/ 	.word	0x00000000
.L_5:


//--------------------- .nv.compat                --------------------------
	.section	.nv.compat,"",@"SHT_CUDA_COMPAT_INFO"
	.align	4
        /*0000*/ 	.byte	0x02, 0x09, 0x00, 0x00, 0x02, 0x02, 0x01, 0x00, 0x02, 0x05, 0x05, 0x00, 0x03, 0x07, 0x01, 0x01
        /*0010*/ 	.byte	0x02, 0x03, 0x00, 0x00, 0x02, 0x06, 0x01, 0x00, 0x04, 0x0b, 0x08, 0x00, 0x09, 0x00, 0x00, 0x00
        /*0020*/ 	.byte	0x00, 0x00, 0x00, 0x00


//--------------------- .nv.info._Z15GrayScottKernelPhS_S_S_fffffi --------------------------
	.section	.nv.info._Z15GrayScottKernelPhS_S_S_fffffi,"",@"SHT_CUDA_INFO"
	.sectionflags	@""
	.align	4


	//----- nvinfo : EIATTR_CUDA_API_VERSION
	.align		4
        /*0000*/ 	.byte	0x04, 0x37
        /*0002*/ 	.short	(.L_7 - .L_6)
.L_6:
        /*0004*/ 	.word	0x00000082


	//----- nvinfo : EIATTR_KPARAM_INFO
	.align		4
.L_7:
        /*0008*/ 	.byte	0x04, 0x17
        /*000a*/ 	.short	(.L_9 - .L_8)
.L_8:
        /*000c*/ 	.word	0x00000000
        /*0010*/ 	.short	0x0009
        /*0012*/ 	.short	0x0034
        /*0014*/ 	.byte	0x00, 0xf0, 0x11, 0x00


	//----- nvinfo : EIATTR_KPARAM_INFO
	.align		4
.L_9:
        /*0018*/ 	.byte	0x04, 0x17
        /*001a*/ 	.short	(.L_11 - .L_10)
.L_10:
        /*001c*/ 	.word	0x00000000
        /*0020*/ 	.short	0x0008
        /*0022*/ 	.short	0x0030
        /*0024*/ 	.byte	0x00, 0xf0, 0x11, 0x00


	//----- nvinfo : EIATTR_KPARAM_INFO
	.align		4
.L_11:
        /*0028*/ 	.byte	0x04, 0x17
        /*002a*/ 	.short	(.L_13 - .L_12)
.L_12:
        /*002c*/ 	.word	0x00000000
        /*0030*/ 	.short	0x0007
        /*0032*/ 	.short	0x002c
        /*0034*/ 	.byte	0x00, 0xf0, 0x11, 0x00


	//----- nvinfo : EIATTR_KPARAM_INFO
	.align		4
.L_13:
        /*0038*/ 	.byte	0x04, 0x17
        /*003a*/ 	.short	(.L_15 - .L_14)
.L_14:
        /*003c*/ 	.word	0x00000000
        /*0040*/ 	.short	0x0006
        /*0042*/ 	.short	0x0028
        /*0044*/ 	.byte	0x00, 0xf0, 0x11, 0x00


	//----- nvinfo : EIATTR_KPARAM_INFO
	.align		4
.L_15:
        /*0048*/ 	.byte	0x04, 0x17
        /*004a*/ 	.short	(.L_17 - .L_16)
.L_16:
        /*004c*/ 	.word	0x00000000
        /*0050*/ 	.short	0x0005
        /*0052*/ 	.short	0x0024
        /*0054*/ 	.byte	0x00, 0xf0, 0x11, 0x00


	//----- nvinfo : EIATTR_KPARAM_INFO
	.align		4
.L_17:
        /*0058*/ 	.byte	0x04, 0x17
        /*005a*/ 	.short	(.L_19 - .L_18)
.L_18:
        /*005c*/ 	.word	0x00000000
        /*0060*/ 	.short	0x0004
        /*0062*/ 	.short	0x0020
        /*0064*/ 	.byte	0x00, 0xf0, 0x11, 0x00


	//----- nvinfo : EIATTR_KPARAM_INFO
	.align		4
.L_19:
        /*0068*/ 	.byte	0x04, 0x17
        /*006a*/ 	.short	(.L_21 - .L_20)
.L_20:
        /*006c*/ 	.word	0x00000000
        /*0070*/ 	.short	0x0003
        /*0072*/ 	.short	0x0018
        /*0074*/ 	.byte	0x00, 0xf5, 0x21, 0x00


	//----- nvinfo : EIATTR_KPARAM_INFO
	.align		4
.L_21:
        /*0078*/ 	.byte	0x04, 0x17
        /*007a*/ 	.short	(.L_23 - .L_22)
.L_22:
        /*007c*/ 	.word	0x00000000
        /*0080*/ 	.short	0x0002
        /*0082*/ 	.short	0x0010
        /*0084*/ 	.byte	0x00, 0xf5, 0x21, 0x00


	//----- nvinfo : EIATTR_KPARAM_INFO
	.align		4
.L_23:
        /*0088*/ 	.byte	0x04, 0x17
        /*008a*/ 	.short	(.L_25 - .L_24)
.L_24:
        /*008c*/ 	.word	0x00000000
        /*0090*/ 	.short	0x0001
        /*0092*/ 	.short	0x0008
        /*0094*/ 	.byte	0x00, 0xf5, 0x21, 0x00


	//----- nvinfo : EIATTR_KPARAM_INFO
	.align		4
.L_25:
        /*0098*/ 	.byte	0x04, 0x17
        /*009a*/ 	.short	(.L_27 - .L_26)
.L_26:
        /*009c*/ 	.word	0x00000000
        /*00a0*/ 	.short	0x0000
        /*00a2*/ 	.short	0x0000
        /*00a4*/ 	.byte	0x00, 0xf5, 0x21, 0x00


	//----- nvinfo : EIATTR_SPARSE_MMA_MASK
	.align		4
.L_27:
        /*00a8*/ 	.byte	0x03, 0x50
        /*00aa*/ 	.short	0x0000


	//----- nvinfo : EIATTR_MAXREG_COUNT
	.align		4
        /*00ac*/ 	.byte	0x03, 0x1b
        /*00ae*/ 	.short	0x00ff


	//----- nvinfo : EIATTR_NUM_BARRIERS
	.align		4
        /*00b0*/ 	.byte	0x02, 0x4c
        /*00b2*/ 	.byte	0x01
	.zero		1


	//----- nvinfo : EIATTR_MERCURY_ISA_VERSION
	.align		4
        /*00b4*/ 	.byte	0x03, 0x5f
        /*00b6*/ 	.short	0x0101


	//----- nvinfo : EIATTR_VRC_CTA_INIT_COUNT
	.align		4
        /*00b8*/ 	.byte	0x02, 0x4a
	.zero		1
	.zero		1


	//----- nvinfo : EIATTR_EXIT_INSTR_OFFSETS
	.align		4
        /*00bc*/ 	.byte	0x04, 0x1c
        /*00be*/ 	.short	(.L_29 - .L_28)


	//   ....[0]....
.L_28:
        /*00c0*/ 	.word	0x00000c20


	//   ....[1]....
        /*00c4*/ 	.word	0x00000f20


	//----- nvinfo : EIATTR_CRS_STACK_SIZE
	.align		4
.L_29:
        /*00c8*/ 	.byte	0x04, 0x1e
        /*00ca*/ 	.short	(.L_31 - .L_30)
.L_30:
        /*00cc*/ 	.word	0x00000000


	//----- nvinfo : EIATTR_CBANK_PARAM_SIZE
	.align		4
.L_31:
        /*00d0*/ 	.byte	0x03, 0x19
        /*00d2*/ 	.short	0x0038


	//----- nvinfo : EIATTR_PARAM_CBANK
	.align		4
        /*00d4*/ 	.byte	0x04, 0x0a
        /*00d6*/ 	.short	(.L_33 - .L_32)
	.align		4
.L_32:
        /*00d8*/ 	.word	index@(.nv.constant0._Z15GrayScottKernelPhS_S_S_fffffi)
        /*00dc*/ 	.short	0x0380
        /*00de*/ 	.short	0x0038


	//----- nvinfo : EIATTR_SW_WAR
	.align		4
.L_33:
        /*00e0*/ 	.byte	0x04, 0x36
        /*00e2*/ 	.short	(.L_35 - .L_34)
.L_34:
        /*00e4*/ 	.word	0x00000008
.L_35:


//--------------------- .nv.callgraph             --------------------------
	.section	.nv.callgraph,"",@"SHT_CUDA_CALLGRAPH"
	.align	4
	.sectionentsize	8
	.align		4
        /*0000*/ 	.word	0x00000000
	.align		4
        /*0004*/ 	.word	0xffffffff
	.align		4
        /*0008*/ 	.word	0x00000000
	.align		4
        /*000c*/ 	.word	0xfffffffe
	.align		4
        /*0010*/ 	.word	0x00000000
	.align		4
        /*0014*/ 	.word	0xfffffffd
	.align		4
        /*0018*/ 	.word	0x00000000
	.align		4
        /*001c*/ 	.word	0xfffffffc


//--------------------- .text._Z15GrayScottKernelPhS_S_S_fffffi --------------------------
	.section	.text._Z15GrayScottKernelPhS_S_S_fffffi,"ax",@progbits
	.align	128
        .global         _Z15GrayScottKernelPhS_S_S_fffffi
        .type           _Z15GrayScottKernelPhS_S_S_fffffi,@function
        .size           _Z15GrayScottKernelPhS_S_S_fffffi,(.L_x_9 - _Z15GrayScottKernelPhS_S_S_fffffi)
        .other          _Z15GrayScottKernelPhS_S_S_fffffi,@"STO_CUDA_ENTRY STV_DEFAULT"
_Z15GrayScottKernelPhS_S_S_fffffi:
.text._Z15GrayScottKernelPhS_S_S_fffffi:
[----:B------:R-:W-:Y:S01]  /*0000*/  LDC R1, c[0x0][0x37c] ;  /* 0x0000df00ff017b82 */ /* 0x000fe20000000800 */
[----:B------:R-:W0:Y:S01]  /*0010*/  S2R R11, SR_CTAID.X ;  /* 0x00000000000b7919 */ /* 0x000e220000002500 */
[----:B------:R-:W1:Y:S06]  /*0020*/  LDCU UR10, c[0x0][0x364] ;  /* 0x00006c80ff0a77ac */ /* 0x000e6c0008000800 */
[----:B------:R-:W2:Y:S01]  /*0030*/  LDC R10, c[0x0][0x3b4] ;  /* 0x0000ed00ff0a7b82 */ /* 0x000ea20000000800 */
[----:B------:R-:W-:Y:S01]  /*0040*/  BSSY.RECONVERGENT B0, `(.L_x_0) ;  /* 0x00000bc000007945 */ /* 0x000fe20003800200 */
[----:B------:R-:W0:Y:S01]  /*0050*/  S2R R0, SR_TID.X ;  /* 0x0000000000007919 */ /* 0x000e220000002100 */
[----:B------:R-:W3:Y:S01]  /*0060*/  LDCU UR11, c[0x0][0x360] ;  /* 0x00006c00ff0b77ac */ /* 0x000ee20008000800 */
[----:B------:R-:W4:Y:S01]  /*0070*/  S2R R2, SR_CTAID.Y ;  /* 0x0000000000027919 */ /* 0x000f220000002600 */
[----:B------:R-:W-:-:S03]  /*0080*/  UMOV UR5, 0x400 ;  /* 0x0000040000057882 */ /* 0x000fc60000000000 */
[----:B------:R-:W5:Y:S01]  /*0090*/  S2UR UR6, SR_CgaCtaId ;  /* 0x00000000000679c3 */ /* 0x000f620000008800 */
[----:B------:R-:W0:Y:S01]  /*00a0*/  LDCU.64 UR8, c[0x0][0x358] ;  /* 0x00006b00ff0877ac */ /* 0x000e220008000a00 */
[----:B------:R-:W4:Y:S01]  /*00b0*/  S2R R23, SR_TID.Y ;  /* 0x0000000000177919 */ /* 0x000f220000002200 */
[----:B-1----:R-:W-:Y:S02]  /*00c0*/  UIADD3 UR4, UPT, UPT, UR10, 0x2, URZ ;  /* 0x000000020a047890 */ /* 0x002fe4000fffe0ff */
[----:B---3--:R-:W-:-:S04]  /*00d0*/  UIADD3 UR7, UPT, UPT, UR11, 0x2, URZ ;  /* 0x000000020b077890 */ /* 0x008fc8000fffe0ff */
[----:B------:R-:W-:Y:S02]  /*00e0*/  UIMAD UR4, UR4, UR7, URZ ;  /* 0x00000007040472a4 */ /* 0x000fe4000f8e02ff */
[----:B------:R-:W-:Y:S01]  /*00f0*/  IMAD.U32 R12, RZ, RZ, UR7 ;  /* 0x00000007ff0c7e24 */ /* 0x000fe2000f8e00ff */
[----:B-----5:R-:W-:Y:S01]  /*0100*/  ULEA UR5, UR6, UR5, 0x18 ;  /* 0x0000000506057291 */ /* 0x020fe2000f8ec0ff */
[----:B0-----:R-:W-:-:S04]  /*0110*/  IMAD R11, R11, UR11, R0 ;  /* 0x0000000b0b0b7c24 */ /* 0x001fc8000f8e0200 */
[----:B------:R-:W-:Y:S02]  /*0120*/  VIADD R21, R11, 0x1 ;  /* 0x000000010b157836 */ /* 0x000fe40000000000 */
[----:B----4-:R-:W-:Y:S02]  /*0130*/  IMAD R19, R2, UR10, R23 ;  /* 0x0000000a02137c24 */ /* 0x010fe4000f8e0217 */
[----:B--2---:R-:W-:Y:S02]  /*0140*/  VIADD R2, R10, 0xffffffff ;  /* 0xffffffff0a027836 */ /* 0x004fe40000000000 */
[----:B------:R-:W-:Y:S01]  /*0150*/  IMAD R13, R23, UR7, R12 ;  /* 0x00000007170d7c24 */ /* 0x000fe2000f8e020c */
[C---:B------:R-:W-:Y:S01]  /*0160*/  VIADDMNMX R3, R19.reuse, 0x1, R21, !PT ;  /* 0x0000000113037846 */ /* 0x040fe20007800115 */
[----:B------:R-:W-:Y:S02]  /*0170*/  IMAD R14, R19, R10, R10 ;  /* 0x0000000a130e7224 */ /* 0x000fe400078e020a */
[----:B------:R-:W-:Y:S01]  /*0180*/  IMAD.IADD R15, R13, 0x1, R0 ;  /* 0x000000010d0f7824 */ /* 0x000fe200078e0200 */
[----:B------:R-:W-:-:S02]  /*0190*/  ISETP.GE.AND P1, PT, R3, R2, PT ;  /* 0x000000020300720c */ /* 0x000fc40003f26270 */
[----:B------:R-:W-:Y:S01]  /*01a0*/  ISETP.GE.AND P0, PT, R3, R2, PT ;  /* 0x000000020300720c */ /* 0x000fe20003f06270 */
[----:B------:R-:W-:Y:S01]  /*01b0*/  VIADD R16, R15, UR5 ;  /* 0x000000050f107c36 */ /* 0x000fe20008000000 */
[----:B------:R-:W-:-:S09]  /*01c0*/  IADD3 R17, PT, PT, R21, R14, RZ ;  /* 0x0000000e15117210 */ /* 0x000fd20007ffe0ff */
[----:B------:R-:W-:Y:S05]  /*01d0*/  @P1 BRA `(.L_x_1) ;  /* 0x0000000800881947 */ /* 0x000fea0003800000 */
[----:B------:R-:W0:Y:S01]  /*01e0*/  LDC.64 R2, c[0x0][0x380] ;  /* 0x0000e000ff027b82 */ /* 0x000e220000000a00 */
[----:B------:R-:W-:-:S07]  /*01f0*/  SHF.R.S32.HI R18, RZ, 0x1f, R17 ;  /* 0x0000001fff127819 */ /* 0x000fce0000011411 */
[----:B------:R-:W1:Y:S01]  /*0200*/  LDC.64 R4, c[0x0][0x388] ;  /* 0x0000e200ff047b82 */ /* 0x000e620000000a00 */
[----:B0-----:R-:W-:-:S05]  /*0210*/  IADD3 R6, P1, PT, R17, R2, RZ ;  /* 0x0000000211067210 */ /* 0x001fca0007f3e0ff */
[----:B------:R-:W-:Y:S01]  /*0220*/  IMAD.X R7, R18, 0x1, R3, P1 ;  /* 0x0000000112077824 */ /* 0x000fe200008e0603 */
[----:B-1----:R-:W-:-:S04]  /*0230*/  IADD3 R8, P2, PT, R17, R4, RZ ;  /* 0x0000000411087210 */ /* 0x002fc80007f5e0ff */
[----:B------:R-:W2:Y:S01]  /*0240*/  LDG.E.U8 R6, desc[UR8][R6.64] ;  /* 0x0000000806067981 */ /* 0x000ea2000c1e1100 */
[----:B------:R-:W-:-:S06]  /*0250*/  IMAD.X R9, R18, 0x1, R5, P2 ;  /* 0x0000000112097824 */ /* 0x000fcc00010e0605 */
[----:B------:R-:W3:Y:S01]  /*0260*/  LDG.E.U8 R9, desc[UR8][R8.64] ;  /* 0x0000000808097981 */ /* 0x000ee2000c1e1100 */
[----:B------:R-:W-:Y:S01]  /*0270*/  ISETP.NE.AND P1, PT, R23, RZ, PT ;  /* 0x000000ff1700720c */ /* 0x000fe20003f25270 */
[----:B------:R-:W-:Y:S02]  /*0280*/  BSSY.RECONVERGENT B1, `(.L_x_2) ;  /* 0x0000025000017945 */ /* 0x000fe40003800200 */
[----:B--2---:R0:W-:Y:S04]  /*0290*/  STS.U8 [R15+UR5+0x1], R6 ;  /* 0x000001060f007988 */ /* 0x0041e80008000005 */
[----:B---3--:R0:W-:Y:S06]  /*02a0*/  STS.U8 [R16+UR4+0x1], R9 ;  /* 0x0000010910007988 */ /* 0x0081ec0008000004 */
[----:B------:R-:W-:Y:S05]  /*02b0*/  @P1 BRA `(.L_x_3) ;  /* 0x0000000000841947 */ /* 0x000fea0003800000 */
[----:B------:R-:W-:Y:S01]  /*02c0*/  IABS R8, R10 ;  /* 0x0000000a00087213 */ /* 0x000fe20000000000 */
[----:B0-----:R-:W-:-:S03]  /*02d0*/  IMAD.IADD R9, R19, 0x1, R10 ;  /* 0x0000000113097824 */ /* 0x001fc600078e020a */
[----:B------:R-:W0:Y:S02]  /*02e0*/  I2F.RP R18, R8 ;  /* 0x0000000800127306 */ /* 0x000e240000209400 */
[----:B------:R-:W-:Y:S02]  /*02f0*/  IABS R20, R9 ;  /* 0x0000000900147213 */ /* 0x000fe40000000000 */
[----:B------:R-:W-:-:S04]  /*0300*/  ISETP.GE.AND P3, PT, R9, RZ, PT ;  /* 0x000000ff0900720c */ /* 0x000fc80003f66270 */
[----:B0-----:R-:W0:Y:S02]  /*0310*/  MUFU.RCP R18, R18 ;  /* 0x0000001200127308 */ /* 0x001e240000001000 */
[----:B0-----:R-:W-:-:S06]  /*0320*/  IADD3 R6, PT, PT, R18, 0xffffffe, RZ ;  /* 0x0ffffffe12067810 */ /* 0x001fcc0007ffe0ff */
[----:B------:R0:W1:Y:S02]  /*0330*/  F2I.FTZ.U32.TRUNC.NTZ R7, R6 ;  /* 0x0000000600077305 */ /* 0x000064000021f000 */
[----:B0-----:R-:W-:Y:S02]  /*0340*/  IMAD.MOV.U32 R6, RZ, RZ, RZ ;  /* 0x000000ffff067224 */ /* 0x001fe400078e00ff */
[----:B-1----:R-:W-:-:S04]  /*0350*/  IMAD.MOV R25, RZ, RZ, -R7 ;  /* 0x000000ffff197224 */ /* 0x002fc800078e0a07 */
[----:B------:R-:W-:-:S04]  /*0360*/  IMAD R25, R25, R8, RZ ;  /* 0x0000000819197224 */ /* 0x000fc800078e02ff */
[----:B------:R-:W-:-:S06]  /*0370*/  IMAD.HI.U32 R7, R7, R25, R6 ;  /* 0x0000001907077227 */ /* 0x000fcc00078e0006 */
[----:B------:R-:W-:-:S05]  /*0380*/  IMAD.HI.U32 R7, R7, R20, RZ ;  /* 0x0000001407077227 */ /* 0x000fca00078e00ff */
[----:B------:R-:W-:-:S05]  /*0390*/  IADD3 R7, PT, PT, -R7, RZ, RZ ;  /* 0x000000ff07077210 */ /* 0x000fca0007ffe1ff */
[----:B------:R-:W-:-:S05]  /*03a0*/  IMAD R7, R8, R7, R20 ;  /* 0x0000000708077224 */ /* 0x000fca00078e0214 */
[----:B------:R-:W-:-:S13]  /*03b0*/  ISETP.GT.U32.AND P1, PT, R8, R7, PT ;  /* 0x000000070800720c */ /* 0x000fda0003f24070 */
[----:B------:R-:W-:Y:S01]  /*03c0*/  @!P1 IMAD.IADD R7, R7, 0x1, -R8 ;  /* 0x0000000107079824 */ /* 0x000fe200078e0a08 */
[----:B------:R-:W-:-:S04]  /*03d0*/  ISETP.NE.AND P1, PT, R10, RZ, PT ;  /* 0x000000ff0a00720c */ /* 0x000fc80003f25270 */
[----:B------:R-:W-:-:S13]  /*03e0*/  ISETP.GT.U32.AND P2, PT, R8, R7, PT ;  /* 0x000000070800720c */ /* 0x000fda0003f44070 */
[----:B------:R-:W-:-:S04]  /*03f0*/  @!P2 IMAD.IADD R7, R7, 0x1, -R8 ;  /* 0x000000010707a824 */ /* 0x000fc800078e0a08 */
[----:B------:R-:W-:Y:S01]  /*0400*/  @!P3 IMAD.MOV R7, RZ, RZ, -R7 ;  /* 0x000000ffff07b224 */ /* 0x000fe200078e0a07 */
[----:B------:R-:W-:-:S05]  /*0410*/  @!P1 LOP3.LUT R7, RZ, R10, RZ, 0x33, !PT ;  /* 0x0000000aff079212 */ /* 0x000fca00078e33ff */
[----:B------:R-:W-:-:S05]  /*0420*/  IMAD R7, R7, R10, R21 ;  /* 0x0000000a07077224 */ /* 0x000fca00078e0215 */
[----:B------:R-:W-:Y:S02]  /*0430*/  SHF.R.S32.HI R18, RZ, 0x1f, R7 ;  /* 0x0000001fff127819 */ /* 0x000fe40000011407 */
[C---:B------:R-:W-:Y:S02]  /*0440*/  IADD3 R6, P1, PT, R7.reuse, R2, RZ ;  /* 0x0000000207067210 */ /* 0x040fe40007f3e0ff */
[----:B------:R-:W-:Y:S02]  /*0450*/  IADD3 R8, P2, PT, R7, R4, RZ ;  /* 0x0000000407087210 */ /* 0x000fe40007f5e0ff */
[----:B------:R-:W-:-:S03]  /*0460*/  IADD3.X R7, PT, PT, R18, R3, RZ, P1, !PT ;  /* 0x0000000312077210 */ /* 0x000fc60000ffe4ff */
[----:B------:R-:W-:-:S03]  /*0470*/  IMAD.X R9, R18, 0x1, R5, P2 ;  /* 0x0000000112097824 */ /* 0x000fc600010e0605 */
[----:B------:R-:W2:Y:S04]  /*0480*/  LDG.E.U8 R7, desc[UR8][R6.64] ;  /* 0x0000000806077981 */ /* 0x000ea8000c1e1100 */
[----:B------:R-:W3:Y:S01]  /*0490*/  LDG.E.U8 R9, desc[UR8][R8.64] ;  /* 0x0000000808097981 */ /* 0x000ee2000c1e1100 */
[----:B------:R-:W-:-:S03]  /*04a0*/  VIADD R18, R0, UR5 ;  /* 0x0000000500127c36 */ /* 0x000fc60008000000 */
[----:B--2---:R1:W-:Y:S04]  /*04b0*/  STS.U8 [R0+UR5+0x1], R7 ;  /* 0x0000010700007988 */ /* 0x0043e80008000005 */
[----:B---3--:R1:W-:Y:S02]  /*04c0*/  STS.U8 [R18+UR4+0x1], R9 ;  /* 0x0000010912007988 */ /* 0x0083e40008000004 */
.L_x_3:
[----:B------:R-:W-:Y:S05]  /*04d0*/  BSYNC.RECONVERGENT B1 ;  /* 0x0000000000017941 */ /* 0x000fea0003800200 */
.L_x_2:
[----:B------:R-:W-:Y:S01]  /*04e0*/  UIADD3 UR6, UPT, UPT, UR10, -0x1, URZ ;  /* 0xffffffff0a067890 */ /* 0x000fe2000fffe0ff */
[----:B------:R-:W-:Y:S01]  /*04f0*/  VIADD R8, R10, 0xfffffffd ;  /* 0xfffffffd0a087836 */ /* 0x000fe20000000000 */
[----:B------:R-:W-:Y:S01]  /*0500*/  BSSY.RECONVERGENT B1, `(.L_x_4) ;  /* 0x0000026000017945 */ /* 0x000fe20003800200 */
[----:B------:R-:W-:-:S03]  /*0510*/  ISETP.NE.AND P1, PT, R0, RZ, PT ;  /* 0x000000ff0000720c */ /* 0x000fc60003f25270 */
[----:B------:R-:W-:Y:S02]  /*0520*/  ISETP.NE.AND P2, PT, R19, R8, PT ;  /* 0x000000081300720c */ /* 0x000fe40003f45270 */
[----:B------:R-:W-:-:S13]  /*0530*/  ISETP.NE.AND P3, PT, R23, UR6, PT ;  /* 0x0000000617007c0c */ /* 0x000fda000bf65270 */
[----:B------:R-:W-:Y:S05]  /*0540*/  @P2 BRA P3, `(.L_x_5) ;  /* 0x0000000000842947 */ /* 0x000fea0001800000 */
[----:B01----:R-:W-:Y:S01]  /*0550*/  IABS R9, R10 ;  /* 0x0000000a00097213 */ /* 0x003fe20000000000 */
[----:B------:R-:W-:Y:S01]  /*0560*/  VIADD R19, R19, 0x2 ;  /* 0x0000000213137836 */ /* 0x000fe20000000000 */
[----:B------:R-:W-:Y:S02]  /*0570*/  ISETP.NE.AND P4, PT, R10, RZ, PT ;  /* 0x000000ff0a00720c */ /* 0x000fe40003f85270 */
[----:B------:R-:W0:Y:S02]  /*0580*/  I2F.RP R20, R9 ;  /* 0x0000000900147306 */ /* 0x000e240000209400 */
[----:B------:R-:W-:Y:S02]  /*0590*/  IABS R18, R19 ;  /* 0x0000001300127213 */ /* 0x000fe40000000000 */
[----:B------:R-:W-:-:S04]  /*05a0*/  ISETP.GE.AND P3, PT, R19, RZ, PT ;  /* 0x000000ff1300720c */ /* 0x000fc80003f66270 */
[----:B0-----:R-:W0:Y:S02]  /*05b0*/  MUFU.RCP R20, R20 ;  /* 0x0000001400147308 */ /* 0x001e240000001000 */
[----:B0-----:R-:W-:-:S06]  /*05c0*/  IADD3 R7, PT, PT, R20, 0xffffffe, RZ ;  /* 0x0ffffffe14077810 */ /* 0x001fcc0007ffe0ff */
[----:B------:R-:W0:Y:S02]  /*05d0*/  F2I.FTZ.U32.TRUNC.NTZ R7, R7 ;  /* 0x0000000700077305 */ /* 0x000e24000021f000 */
[----:B0-----:R-:W-:-:S04]  /*05e0*/  IMAD.MOV R6, RZ, RZ, -R7 ;  /* 0x000000ffff067224 */ /* 0x001fc800078e0a07 */
[----:B------:R-:W-:Y:S02]  /*05f0*/  IMAD R23, R6, R9, RZ ;  /* 0x0000000906177224 */ /* 0x000fe400078e02ff */
[----:B------:R-:W-:-:S04]  /*0600*/  IMAD.MOV.U32 R6, RZ, RZ, RZ ;  /* 0x000000ffff067224 */ /* 0x000fc800078e00ff */
[----:B------:R-:W-:-:S06]  /*0610*/  IMAD.HI.U32 R23, R7, R23, R6 ;  /* 0x0000001707177227 */ /* 0x000fcc00078e0006 */
[----:B------:R-:W-:-:S05]  /*0620*/  IMAD.HI.U32 R6, R23, R18, RZ ;  /* 0x0000001217067227 */ /* 0x000fca00078e00ff */
[----:B------:R-:W-:-:S05]  /*0630*/  IADD3 R6, PT, PT, -R6, RZ, RZ ;  /* 0x000000ff06067210 */ /* 0x000fca0007ffe1ff */
[----:B------:R-:W-:-:S05]  /*0640*/  IMAD R6, R9, R6, R18 ;  /* 0x0000000609067224 */ /* 0x000fca00078e0212 */
[----:B------:R-:W-:-:S13]  /*0650*/  ISETP.GT.U32.AND P2, PT, R9, R6, PT ;  /* 0x000000060900720c */ /* 0x000fda0003f44070 */
[----:B------:R-:W-:-:S05]  /*0660*/  @!P2 IMAD.IADD R6, R6, 0x1, -R9 ;  /* 0x000000010606a824 */ /* 0x000fca00078e0a09 */
        /* <DEDUP_REMOVED lines=15> */
.L_x_5:
[----:B------:R-:W-:Y:S05]  /*0760*/  BSYNC.RECONVERGENT B1 ;  /* 0x0000000000017941 */ /* 0x000fea0003800200 */
.L_x_4:
[----:B------:R-:W-:Y:S04]  /*0770*/  BSSY.RECONVERGENT B1, `(.L_x_6) ;  /* 0x0000023000017945 */ /* 0x000fe80003800200 */
[----:B------:R-:W-:Y:S05]  /*0780*/  @P1 BRA `(.L_x_7) ;  /* 0x0000000000841947 */ /* 0x000fea0003800000 */
[----:B012---:R-:W-:Y:S01]  /*0790*/  IABS R9, R10 ;  /* 0x0000000a00097213 */ /* 0x007fe20000000000 */
[----:B------:R-:W-:Y:S01]  /*07a0*/  IMAD.IADD R18, R11, 0x1, R10 ;  /* 0x000000010b127824 */ /* 0x000fe200078e020a */
[----:B------:R-:W-:Y:S02]  /*07b0*/  ISETP.NE.AND P3, PT, R10, RZ, PT ;  /* 0x000000ff0a00720c */ /* 0x000fe40003f65270 */
[----:B------:R-:W0:Y:S02]  /*07c0*/  I2F.RP R19, R9 ;  /* 0x0000000900137306 */ /* 0x000e240000209400 */
[----:B------:R-:W-:Y:S02]  /*07d0*/  IABS R20, R18 ;  /* 0x0000001200147213 */ /* 0x000fe40000000000 */
[----:B------:R-:W-:-:S04]  /*07e0*/  ISETP.GE.AND P2, PT, R18, RZ, PT ;  /* 0x000000ff1200720c */ /* 0x000fc80003f46270 */
[----:B0-----:R-:W0:Y:S02]  /*07f0*/  MUFU.RCP R19, R19 ;  /* 0x0000001300137308 */ /* 0x001e240000001000 */
[----:B0-----:R-:W-:-:S06]  /*0800*/  VIADD R7, R19, 0xffffffe ;  /* 0x0ffffffe13077836 */ /* 0x001fcc0000000000 */
[----:B------:R-:W0:Y:S02]  /*0810*/  F2I.FTZ.U32.TRUNC.NTZ R7, R7 ;  /* 0x0000000700077305 */ /* 0x000e24000021f000 */
[----:B0-----:R-:W-:-:S05]  /*0820*/  IADD3 R6, PT, PT, RZ, -R7, RZ ;  /* 0x80000007ff067210 */ /* 0x001fca0007ffe0ff */
[----:B------:R-:W-:Y:S02]  /*0830*/  IMAD R21, R6, R9, RZ ;  /* 0x0000000906157224 */ /* 0x000fe400078e02ff */
[----:B------:R-:W-:-:S04]  /*0840*/  IMAD.MOV.U32 R6, RZ, RZ, RZ ;  /* 0x000000ffff067224 */ /* 0x000fc800078e00ff */
[----:B------:R-:W-:-:S06]  /*0850*/  IMAD.HI.U32 R21, R7, R21, R6 ;  /* 0x0000001507157227 */ /* 0x000fcc00078e0006 */
[----:B------:R-:W-:-:S04]  /*0860*/  IMAD.HI.U32 R6, R21, R20, RZ ;  /* 0x0000001415067227 */ /* 0x000fc800078e00ff */
[----:B------:R-:W-:-:S04]  /*0870*/  IMAD.MOV R6, RZ, RZ, -R6 ;  /* 0x000000ffff067224 */ /* 0x000fc800078e0a06 */
[----:B------:R-:W-:-:S05]  /*0880*/  IMAD R6, R9, R6, R20 ;  /* 0x0000000609067224 */ /* 0x000fca00078e0214 */
[----:B------:R-:W-:-:S13]  /*0890*/  ISETP.GT.U32.AND P1, PT, R9, R6, PT ;  /* 0x000000060900720c */ /* 0x000fda0003f24070 */
[----:B------:R-:W-:-:S04]  /*08a0*/  @!P1 IADD3 R6, PT, PT, R6, -R9, RZ ;  /* 0x8000000906069210 */ /* 0x000fc80007ffe0ff */
[----:B------:R-:W-:-:S13]  /*08b0*/  ISETP.GT.U32.AND P1, PT, R9, R6, PT ;  /* 0x000000060900720c */ /* 0x000fda0003f24070 */
[----:B------:R-:W-:-:S04]  /*08c0*/  @!P1 IMAD.IADD R6, R6, 0x1, -R9 ;  /* 0x0000000106069824 */ /* 0x000fc800078e0a09 */
[----:B------:R-:W-:Y:S01]  /*08d0*/  @!P2 IMAD.MOV R6, RZ, RZ, -R6 ;  /* 0x000000ffff06a224 */ /* 0x000fe200078e0a06 */
[----:B------:R-:W-:-:S05]  /*08e0*/  @!P3 LOP3.LUT R6, RZ, R10, RZ, 0x33, !PT ;  /* 0x0000000aff06b212 */ /* 0x000fca00078e33ff */
[----:B------:R-:W-:-:S05]  /*08f0*/  IMAD.IADD R19, R14, 0x1, R6 ;  /* 0x000000010e137824 */ /* 0x000fca00078e0206 */
[----:B------:R-:W-:Y:S02]  /*0900*/  SHF.R.S32.HI R20, RZ, 0x1f, R19 ;  /* 0x0000001fff147819 */ /* 0x000fe40000011413 */
[C---:B------:R-:W-:Y:S02]  /*0910*/  IADD3 R6, P1, PT, R19.reuse, R2, RZ ;  /* 0x0000000213067210 */ /* 0x040fe40007f3e0ff */
[----:B------:R-:W-:Y:S02]  /*0920*/  IADD3 R18, P2, PT, R19, R4, RZ ;  /* 0x0000000413127210 */ /* 0x000fe40007f5e0ff */
[----:B------:R-:W-:-:S03]  /*0930*/  IADD3.X R7, PT, PT, R20, R3, RZ, P1, !PT ;  /* 0x0000000314077210 */ /* 0x000fc60000ffe4ff */
[----:B------:R-:W-:Y:S02]  /*0940*/  IMAD.X R19, R20, 0x1, R5, P2 ;  /* 0x0000000114137824 */ /* 0x000fe400010e0605 */
[----:B------:R-:W2:Y:S04]  /*0950*/  LDG.E.U8 R6, desc[UR8][R6.64] ;  /* 0x0000000806067981 */ /* 0x000ea8000c1e1100 */
[----:B------:R-:W3:Y:S01]  /*0960*/  LDG.E.U8 R18, desc[UR8][R18.64] ;  /* 0x0000000812127981 */ /* 0x000ee2000c1e1100 */
[----:B------:R-:W-:-:S03]  /*0970*/  VIADD R9, R13, UR5 ;  /* 0x000000050d097c36 */ /* 0x000fc60008000000 */
[----:B--2---:R4:W-:Y:S04]  /*0980*/  STS.U8 [R13+UR5], R6 ;  /* 0x000000060d007988 */ /* 0x0049e80008000005 */
[----:B---3--:R4:W-:Y:S02]  /*0990*/  STS.U8 [R9+UR4], R18 ;  /* 0x0000001209007988 */ /* 0x0089e40008000004 */
.L_x_7:
[----:B------:R-:W-:Y:S05]  /*09a0*/  BSYNC.RECONVERGENT B1 ;  /* 0x0000000000017941 */ /* 0x000fea0003800200 */
.L_x_6:
[----:B------:R-:W-:Y:S01]  /*09b0*/  UIADD3 UR6, UPT, UPT, UR11, -0x1, URZ ;  /* 0xffffffff0b067890 */ /* 0x000fe2000fffe0ff */
[----:B------:R-:W-:-:S05]  /*09c0*/  ISETP.NE.AND P1, PT, R11, R8, PT ;  /* 0x000000080b00720c */ /* 0x000fca0003f25270 */
[----:B------:R-:W-:-:S13]  /*09d0*/  ISETP.NE.AND P2, PT, R0, UR6, PT ;  /* 0x0000000600007c0c */ /* 0x000fda000bf45270 */
[----:B------:R-:W-:Y:S05]  /*09e0*/  @P1 BRA P2, `(.L_x_1) ;  /* 0x0000000000841947 */ /* 0x000fea0001000000 */
[----:B012-4-:R-:W-:Y:S01]  /*09f0*/  IABS R9, R10 ;  /* 0x0000000a00097213 */ /* 0x017fe20000000000 */
[----:B------:R-:W-:Y:S01]  /*0a00*/  VIADD R11, R11, 0x2 ;  /* 0x000000020b0b7836 */ /* 0x000fe20000000000 */
        /* <DEDUP_REMOVED lines=10> */
[----:B------:R-:W-:-:S04]  /*0ab0*/  IMAD.HI.U32 R13, R7, R13, R6 ;  /* 0x0000000d070d7227 */ /* 0x000fc800078e0006 */
[----:B------:R-:W-:-:S04]  /*0ac0*/  IMAD.MOV.U32 R6, RZ, RZ, R18 ;  /* 0x000000ffff067224 */ /* 0x000fc800078e0012 */
        /* <DEDUP_REMOVED lines=8> */
[----:B------:R-:W-:-:S04]  /*0b50*/  @!P3 LOP3.LUT R0, RZ, R10, RZ, 0x33, !PT ;  /* 0x0000000aff00b212 */ /* 0x000fc800078e33ff */
[----:B------:R-:W-:-:S04]  /*0b60*/  IADD3 R7, PT, PT, R14, R0, RZ ;  /* 0x000000000e077210 */ /* 0x000fc80007ffe0ff */
[C---:B------:R-:W-:Y:S02]  /*0b70*/  IADD3 R2, P1, PT, R7.reuse, R2, RZ ;  /* 0x0000000207027210 */ /* 0x040fe40007f3e0ff */
[----:B------:R-:W-:Y:S02]  /*0b80*/  SHF.R.S32.HI R0, RZ, 0x1f, R7 ;  /* 0x0000001fff007819 */ /* 0x000fe40000011407 */
[----:B------:R-:W-:-:S03]  /*0b90*/  IADD3 R4, P2, PT, R7, R4, RZ ;  /* 0x0000000407047210 */ /* 0x000fc60007f5e0ff */
[C---:B------:R-:W-:Y:S02]  /*0ba0*/  IMAD.X R3, R0.reuse, 0x1, R3, P1 ;  /* 0x0000000100037824 */ /* 0x040fe400008e0603 */
[----:B------:R-:W-:-:S03]  /*0bb0*/  IMAD.X R5, R0, 0x1, R5, P2 ;  /* 0x0000000100057824 */ /* 0x000fc600010e0605 */
[----:B------:R-:W2:Y:S04]  /*0bc0*/  LDG.E.U8 R2, desc[UR8][R2.64] ;  /* 0x0000000802027981 */ /* 0x000ea8000c1e1100 */
[----:B------:R-:W3:Y:S04]  /*0bd0*/  LDG.E.U8 R5, desc[UR8][R4.64] ;  /* 0x0000000804057981 */ /* 0x000ee8000c1e1100 */
[----:B--2---:R0:W-:Y:S04]  /*0be0*/  STS.U8 [R15+UR5+0x2], R2 ;  /* 0x000002020f007988 */ /* 0x0041e80008000005 */
[----:B---3--:R0:W-:Y:S02]  /*0bf0*/  STS.U8 [R16+UR4+0x2], R5 ;  /* 0x0000020510007988 */ /* 0x0081e40008000004 */
.L_x_1:
[----:B------:R-:W-:Y:S05]  /*0c00*/  BSYNC.RECONVERGENT B0 ;  /* 0x0000000000007941 */ /* 0x000fea0003800200 */
.L_x_0:
[----:B------:R-:W-:Y:S06]  /*0c10*/  BAR.SYNC.DEFER_BLOCKING 0x0 ;  /* 0x0000000000007b1d */ /* 0x000fec0000010000 */
[----:B------:R-:W-:Y:S05]  /*0c20*/  @P0 EXIT ;  /* 0x000000000000094d */ /* 0x000fea0003800000 */
[----:B------:R-:W-:Y:S01]  /*0c30*/  IADD3 R12, PT, PT, R15, UR5, -R12 ;  /* 0x000000050f0c7c10 */ /* 0x000fe2000fffe80c */
[----:B-1----:R-:W-:Y:S01]  /*0c40*/  LDS.U8 R0, [R15+UR5] ;  /* 0x000000050f007984 */ /* 0x002fe20008000000 */
[----:B--2-4-:R-:W-:Y:S01]  /*0c50*/  VIADD R18, R16, UR11 ;  /* 0x0000000b10127c36 */ /* 0x014fe20008000000 */
[----:B0-----:R-:W0:Y:S01]  /*0c60*/  LDC.64 R2, c[0x0][0x3a8] ;  /* 0x0000ea00ff027b82 */ /* 0x001e220000000a00 */
[----:B------:R-:W1:Y:S01]  /*0c70*/  LDCU UR6, c[0x0][0x3b0] ;  /* 0x00007600ff0677ac */ /* 0x000e620008000800 */
[----:B------:R-:W-:Y:S01]  /*0c80*/  LDS.U8 R7, [R15+UR5+0x2] ;  /* 0x000002050f077984 */ /* 0x000fe20008000000 */
[----:B------:R-:W2:Y:S03]  /*0c90*/  LDCU.128 UR12, c[0x0][0x390] ;  /* 0x00007200ff0c77ac */ /* 0x000ea60008000c00 */
[----:B------:R-:W3:Y:S02]  /*0ca0*/  LDS.U8 R8, [R12+0x1] ;  /* 0x000001000c087984 */ /* 0x000ee40000000000 */
[----:B------:R-:W4:Y:S02]  /*0cb0*/  LDC.64 R4, c[0x0][0x3a0] ;  /* 0x0000e800ff047b82 */ /* 0x000f240000000a00 */
[----:B------:R-:W-:Y:S04]  /*0cc0*/  LDS.U8 R11, [R16+UR4] ;  /* 0x00000004100b7984 */ /* 0x000fe80008000000 */
[----:B------:R-:W-:Y:S04]  /*0cd0*/  LDS.U8 R14, [R16+UR4+0x2] ;  /* 0x00000204100e7984 */ /* 0x000fe80008000000 */
[----:B------:R-:W5:Y:S04]  /*0ce0*/  LDS.U8 R13, [R12+UR4+0x1] ;  /* 0x000001040c0d7984 */ /* 0x000f680008000000 */
[----:B------:R-:W1:Y:S01]  /*0cf0*/  LDS.U8 R6, [R16+UR4+0x1] ;  /* 0x0000010410067984 */ /* 0x000e620008000000 */
[----:B0-----:R-:W-:-:S03]  /*0d00*/  FADD R3, R2, R3 ;  /* 0x0000000302037221 */ /* 0x001fc60000000000 */
[----:B------:R-:W0:Y:S04]  /*0d10*/  LDS.U8 R9, [R15+UR5+0x1] ;  /* 0x000001050f097984 */ /* 0x000e280008000000 */
[----:B------:R-:W2:Y:S04]  /*0d20*/  LDS.U8 R10, [R16+UR11+0x3] ;  /* 0x0000030b100a7984 */ /* 0x000ea80008000000 */
[----:B------:R-:W4:Y:S01]  /*0d30*/  LDS.U8 R18, [R18+UR4+0x3] ;  /* 0x0000030412127984 */ /* 0x000f220008000000 */
[----:B---3--:R-:W-:Y:S02]  /*0d40*/  IADD3 R7, PT, PT, R8, R7, R0 ;  /* 0x0000000708077210 */ /* 0x008fe40007ffe000 */
[----:B-----5:R-:W-:Y:S01]  /*0d50*/  IADD3 R11, PT, PT, R13, R14, R11 ;  /* 0x0000000e0d0b7210 */ /* 0x020fe20007ffe00b */
[----:B-1----:R-:W1:Y:S01]  /*0d60*/  I2F.U16 R0, R6 ;  /* 0x0000000600007306 */ /* 0x002e620000101000 */
[C---:B0-----:R-:W-:Y:S01]  /*0d70*/  IMAD R13, R9.reuse, R6, RZ ;  /* 0x00000006090d7224 */ /* 0x041fe200078e02ff */
[----:B------:R-:W-:-:S02]  /*0d80*/  IADD3 R8, PT, PT, -R9, 0x1, RZ ;  /* 0x0000000109087810 */ /* 0x000fc40007ffe1ff */
[----:B--2---:R-:W-:Y:S01]  /*0d90*/  IADD3 R7, PT, PT, R7, R10, RZ ;  /* 0x0000000a07077210 */ /* 0x004fe20007ffe0ff */
[C---:B------:R-:W-:Y:S01]  /*0da0*/  IMAD R13, R6.reuse, R13, RZ ;  /* 0x0000000d060d7224 */ /* 0x040fe200078e02ff */
[----:B------:R-:W-:Y:S01]  /*0db0*/  I2FP.F32.S32 R8, R8 ;  /* 0x0000000800087245 */ /* 0x000fe20000201400 */
[----:B----4-:R-:W-:Y:S02]  /*0dc0*/  IMAD.IADD R11, R11, 0x1, R18 ;  /* 0x000000010b0b7824 */ /* 0x010fe400078e0212 */
[----:B------:R-:W-:Y:S01]  /*0dd0*/  IMAD R7, R9, -0x4, R7 ;  /* 0xfffffffc09077824 */ /* 0x000fe200078e0207 */
[----:B------:R-:W-:Y:S01]  /*0de0*/  I2FP.F32.U32 R13, R13 ;  /* 0x0000000d000d7245 */ /* 0x000fe20000201000 */
[----:B------:R-:W0:Y:S01]  /*0df0*/  I2F.U16 R9, R9 ;  /* 0x0000000900097306 */ /* 0x000e220000101000 */
[----:B------:R-:W-:Y:S02]  /*0e00*/  IMAD R11, R6, -0x4, R11 ;  /* 0xfffffffc060b7824 */ /* 0x000fe400078e020b */
[----:B------:R-:W-:Y:S01]  /*0e10*/  I2FP.F32.S32 R7, R7 ;  /* 0x0000000700077245 */ /* 0x000fe20000201400 */
[--C-:B------:R-:W-:Y:S01]  /*0e20*/  FFMA R8, R8, R2, -R13.reuse ;  /* 0x0000000208087223 */ /* 0x100fe2000000080d */
[----:B-1----:R-:W-:Y:S01]  /*0e30*/  FFMA R3, R0, -R3, R13 ;  /* 0x8000000300037223 */ /* 0x002fe2000000000d */
[----:B------:R-:W-:-:S02]  /*0e40*/  I2FP.F32.S32 R2, R11 ;  /* 0x0000000b00027245 */ /* 0x000fc40000201400 */
[----:B------:R-:W-:-:S03]  /*0e50*/  FFMA R4, R7, R4, R8 ;  /* 0x0000000407047223 */ /* 0x000fc60000000008 */
[----:B------:R-:W-:Y:S01]  /*0e60*/  FFMA R3, R2, R5, R3 ;  /* 0x0000000502037223 */ /* 0x000fe20000000003 */
[----:B------:R-:W-:Y:S02]  /*0e70*/  SHF.R.S32.HI R5, RZ, 0x1f, R17 ;  /* 0x0000001fff057819 */ /* 0x000fe40000011411 */
[----:B------:R-:W-:Y:S01]  /*0e80*/  IADD3 R2, P0, PT, R17, UR12, RZ ;  /* 0x0000000c11027c10 */ /* 0x000fe2000ff1e0ff */
[----:B0-----:R-:W-:Y:S01]  /*0e90*/  FFMA R9, R4, UR6, R9 ;  /* 0x0000000604097c23 */ /* 0x001fe20008000009 */
[----:B------:R-:W-:Y:S01]  /*0ea0*/  FFMA R0, R3, UR6, R0 ;  /* 0x0000000603007c23 */ /* 0x000fe20008000000 */
[----:B------:R-:W-:Y:S02]  /*0eb0*/  IADD3 R4, P1, PT, R17, UR14, RZ ;  /* 0x0000000e11047c10 */ /* 0x000fe4000ff3e0ff */
[C---:B------:R-:W-:Y:S01]  /*0ec0*/  IADD3.X R3, PT, PT, R5.reuse, UR13, RZ, P0, !PT ;  /* 0x0000000d05037c10 */ /* 0x040fe200087fe4ff */
[----:B------:R-:W-:Y:S01]  /*0ed0*/  F2I.U32.TRUNC.NTZ R7, R0 ;  /* 0x0000000000077305 */ /* 0x000fe2000020f000 */
[----:B------:R-:W-:-:S07]  /*0ee0*/  IADD3.X R5, PT, PT, R5, UR15, RZ, P1, !PT ;  /* 0x0000000f05057c10 */ /* 0x000fce0008ffe4ff */
[----:B------:R-:W0:Y:S02]  /*0ef0*/  F2I.U32.TRUNC.NTZ R9, R9 ;  /* 0x0000000900097305 */ /* 0x000e24000020f000 */
[----:B0-----:R-:W-:Y:S04]  /*0f00*/  STG.E.U8 desc[UR8][R2.64], R9 ;  /* 0x0000000902007986 */ /* 0x001fe8000c101108 */
[----:B------:R-:W-:Y:S01]  /*0f10*/  STG.E.U8 desc[UR8][R4.64], R7 ;  /* 0x0000000704007986 */ /* 0x000fe2000c101108 */
[----:B------:R-:W-:Y:S05]  /*0f20*/  EXIT ;  /* 0x000000000000794d */ /* 0x000fea0003800000 */
.L_x_8:
[----:B------:R-:W-:-:S00]  /*0f30*/  BRA `(.L_x_8) ;  /* 0xfffffffc00fc7947 */ /* 0x000fc0000383ffff */
[----:B------:R-:W-:-:S00]  /*0f40*/  NOP ;  /* 0x0000000000007918 */ /* 0x000fc00000000000 */
        /* <DEDUP_REMOVED lines=11> */
.L_x_9:


//--------------------- .nv.shared._Z15GrayScottKernelPhS_S_S_fffffi --------------------------
	.section	.nv.shared._Z15GrayScottKernelPhS_S_S_fffffi,"aw",@nobits
	.sectionflags	@""
	.align	16
	.zero		1024


//--------------------- .nv.shared.reserved.0     --------------------------
	.section	.nv.shared.reserved.0,"aw",@nobits
	.weak		__nv_reservedSMEM_offset_0_alias
	.size		__nv_reservedSMEM_offset_0_alias, 0, 64
	.other		__nv_reservedSMEM_offset_0_alias,@"STO_CUDA_RESERVED_SHARED STV_DEFAULT"
__nv_reservedSMEM_offset_0_alias:
	.zero		0
	.zero		64


//--------------------- .nv.constant0._Z15GrayScottKernelPhS_S_S_fffffi --------------------------
	.section	.nv.constant0._Z15GrayScottKernelPhS_S_S_fffffi,"a",@progbits
	.sectionflags	@""
	.align	4
.nv.constant0._Z15GrayScottKernelPhS_S_S_fffffi:
	.zero		952


//--------------------- SYMBOLS --------------------------

	.type		.nv.reservedSmem.offset0,@object
	.size		.nv.reservedSmem.offset0,0x4
	.type		.nv.reservedSmem.cap,@object
	.size		.nv.reservedSmem.cap,0x4
